//
// Generated by NVIDIA NVVM Compiler
//
// Compiler Build ID: CL-36424714
// Cuda compilation tools, release 13.0, V13.0.88
// Based on NVVM 20.0.0
//

.version 9.0
.target sm_100
.address_size 64

	// .globl	_Z8multiplyPiS_S_

.visible .entry _Z8multiplyPiS_S_(
	.param .u64 .ptr .align 1 _Z8multiplyPiS_S__param_0,
	.param .u64 .ptr .align 1 _Z8multiplyPiS_S__param_1,
	.param .u64 .ptr .align 1 _Z8multiplyPiS_S__param_2
)
{
	.reg .pred 	%p<2>;
	.reg .b32 	%r<70>;
	.reg .b64 	%rd<15>;

	ld.param.u64 	%rd4, [_Z8multiplyPiS_S__param_0];
	ld.param.u64 	%rd5, [_Z8multiplyPiS_S__param_1];
	ld.param.u64 	%rd6, [_Z8multiplyPiS_S__param_2];
	cvta.to.global.u64 	%rd7, %rd5;
	cvta.to.global.u64 	%rd8, %rd4;
	cvta.to.global.u64 	%rd9, %rd6;
	mov.u32 	%r12, %tid.x;
	mov.u32 	%r13, %ctaid.x;
	mov.u32 	%r14, %ntid.x;
	mad.lo.s32 	%r15, %r13, %r14, %r12;
	mul.wide.s32 	%rd10, %r15, 4;
	add.s64 	%rd1, %rd9, %rd10;
	mov.b32 	%r66, 0;
	st.global.u32 	[%rd1], %r66;
	shr.s32 	%r16, %r15, 31;
	shr.u32 	%r17, %r16, 20;
	add.s32 	%r18, %r15, %r17;
	and.b32  	%r69, %r18, -4096;
	sub.s32 	%r68, %r15, %r69;
	add.s64 	%rd2, %rd8, 32;
	add.s64 	%rd3, %rd7, 131072;
	mov.u32 	%r67, %r66;
$L__BB0_1:
	mul.wide.s32 	%rd11, %r69, 4;
	add.s64 	%rd12, %rd2, %rd11;
	mul.wide.s32 	%rd13, %r68, 4;
	add.s64 	%rd14, %rd3, %rd13;
	ld.global.u32 	%r19, [%rd12+-32];
	ld.global.u32 	%r20, [%rd14+-131072];
	mad.lo.s32 	%r21, %r20, %r19, %r66;
	st.global.u32 	[%rd1], %r21;
	ld.global.u32 	%r22, [%rd12+-28];
	ld.global.u32 	%r23, [%rd14+-114688];
	mad.lo.s32 	%r24, %r23, %r22, %r21;
	st.global.u32 	[%rd1], %r24;
	ld.global.u32 	%r25, [%rd12+-24];
	ld.global.u32 	%r26, [%rd14+-98304];
	mad.lo.s32 	%r27, %r26, %r25, %r24;
	st.global.u32 	[%rd1], %r27;
	ld.global.u32 	%r28, [%rd12+-20];
	ld.global.u32 	%r29, [%rd14+-81920];
	mad.lo.s32 	%r30, %r29, %r28, %r27;
	st.global.u32 	[%rd1], %r30;
	ld.global.u32 	%r31, [%rd12+-16];
	ld.global.u32 	%r32, [%rd14+-65536];
	mad.lo.s32 	%r33, %r32, %r31, %r30;
	st.global.u32 	[%rd1], %r33;
	ld.global.u32 	%r34, [%rd12+-12];
	ld.global.u32 	%r35, [%rd14+-49152];
	mad.lo.s32 	%r36, %r35, %r34, %r33;
	st.global.u32 	[%rd1], %r36;
	ld.global.u32 	%r37, [%rd12+-8];
	ld.global.u32 	%r38, [%rd14+-32768];
	mad.lo.s32 	%r39, %r38, %r37, %r36;
	st.global.u32 	[%rd1], %r39;
	ld.global.u32 	%r40, [%rd12+-4];
	ld.global.u32 	%r41, [%rd14+-16384];
	mad.lo.s32 	%r42, %r41, %r40, %r39;
	st.global.u32 	[%rd1], %r42;
	ld.global.u32 	%r43, [%rd12];
	ld.global.u32 	%r44, [%rd14];
	mad.lo.s32 	%r45, %r44, %r43, %r42;
	st.global.u32 	[%rd1], %r45;
	ld.global.u32 	%r46, [%rd12+4];
	ld.global.u32 	%r47, [%rd14+16384];
	mad.lo.s32 	%r48, %r47, %r46, %r45;
	st.global.u32 	[%rd1], %r48;
	ld.global.u32 	%r49, [%rd12+8];
	ld.global.u32 	%r50, [%rd14+32768];
	mad.lo.s32 	%r51, %r50, %r49, %r48;
	st.global.u32 	[%rd1], %r51;
	ld.global.u32 	%r52, [%rd12+12];
	ld.global.u32 	%r53, [%rd14+49152];
	mad.lo.s32 	%r54, %r53, %r52, %r51;
	st.global.u32 	[%rd1], %r54;
	ld.global.u32 	%r55, [%rd12+16];
	ld.global.u32 	%r56, [%rd14+65536];
	mad.lo.s32 	%r57, %r56, %r55, %r54;
	st.global.u32 	[%rd1], %r57;
	ld.global.u32 	%r58, [%rd12+20];
	ld.global.u32 	%r59, [%rd14+81920];
	mad.lo.s32 	%r60, %r59, %r58, %r57;
	st.global.u32 	[%rd1], %r60;
	ld.global.u32 	%r61, [%rd12+24];
	ld.global.u32 	%r62, [%rd14+98304];
	mad.lo.s32 	%r63, %r62, %r61, %r60;
	st.global.u32 	[%rd1], %r63;
	ld.global.u32 	%r64, [%rd12+28];
	ld.global.u32 	%r65, [%rd14+114688];
	mad.lo.s32 	%r66, %r65, %r64, %r63;
	st.global.u32 	[%rd1], %r66;
	add.s32 	%r69, %r69, 16;
	add.s32 	%r68, %r68, 65536;
	add.s32 	%r67, %r67, 16;
	setp.ne.s32 	%p1, %r67, 4096;
	@%p1 bra 	$L__BB0_1;
	ret;

}


// ===== COMPILED SASS (sm_100) =====

	.target	sm_100

	.elftype	@"ET_EXEC"


//--------------------- .note.nv.tkinfo           --------------------------
	.section	.note.nv.tkinfo,"",@"SHT_NOTE"
	.sectionflags	@"SHF_NOTE_NV_TKINFO"
	.tkinfo
        /*0018*/ 	.word	0x00000002
        /*0030*/ 	.string	""
        /*0030*/ 	.string	"ptxas"
        /*0030*/ 	.string	"Cuda compilation tools, release 13.0, V13.0.88"
        /*0030*/ 	.string	"Build cuda_13.0.r13.0/compiler.36424714_0"
        /*0030*/ 	.string	"-arch sm_100 -m 64 "



//--------------------- .note.nv.cuinfo           --------------------------
	.section	.note.nv.cuinfo,"",@"SHT_NOTE"
	.sectionflags	@"SHF_NOTE_NV_CUINFO"
        /*0018*/ 	.short	0x0002
        /*001a*/ 	.short	0x0064
        /*001c*/ 	.short	0x0082
	.zero		2


//--------------------- .nv.info                  --------------------------
	.section	.nv.info,"",@"SHT_CUDA_INFO"
	.align	4


	//----- nvinfo : EIATTR_REGCOUNT
	.align		4
        /*0000*/ 	.byte	0x04, 0x2f
        /*0002*/ 	.short	(.L_1 - .L_0)
	.align		4
.L_0:
        /*0004*/ 	.word	index@(_Z8multiplyPiS_S_)
        /*0008*/ 	.word	0x00000012


	//----- nvinfo : EIATTR_FRAME_SIZE
	.align		4
.L_1:
        /*000c*/ 	.byte	0x04, 0x11
        /*000e*/ 	.short	(.L_3 - .L_2)
	.align		4
.L_2:
        /*0010*/ 	.word	index@(_Z8multiplyPiS_S_)
        /*0014*/ 	.word	0x00000000


	//----- nvinfo : EIATTR_MIN_STACK_SIZE
	.align		4
.L_3:
        /*0018*/ 	.byte	0x04, 0x12
        /*001a*/ 	.short	(.L_5 - .L_4)
	.align		4
.L_4:
        /*001c*/ 	.word	index@(_Z8multiplyPiS_S_)
        /*0020*/ 	.word	0x00000000
.L_5:


//--------------------- .nv.compat                --------------------------
	.section	.nv.compat,"",@"SHT_CUDA_COMPAT_INFO"
	.align	4
        /*0000*/ 	.byte	0x02, 0x09, 0x00, 0x00, 0x02, 0x02, 0x01, 0x00, 0x02, 0x05, 0x05, 0x00, 0x03, 0x07, 0x01, 0x01
        /*0010*/ 	.byte	0x02, 0x03, 0x00, 0x00, 0x02, 0x06, 0x01, 0x00, 0x04, 0x0b, 0x08, 0x00, 0x09, 0x00, 0x00, 0x00
        /*0020*/ 	.byte	0x00, 0x00, 0x00, 0x00


//--------------------- .nv.info._Z8multiplyPiS_S_ --------------------------
	.section	.nv.info._Z8multiplyPiS_S_,"",@"SHT_CUDA_INFO"
	.sectionflags	@""
	.align	4


	//----- nvinfo : EIATTR_CUDA_API_VERSION
	.align		4
        /*0000*/ 	.byte	0x04, 0x37
        /*0002*/ 	.short	(.L_7 - .L_6)
.L_6:
        /*0004*/ 	.word	0x00000082


	//----- nvinfo : EIATTR_KPARAM_INFO
	.align		4
.L_7:
        /*0008*/ 	.byte	0x04, 0x17
        /*000a*/ 	.short	(.L_9 - .L_8)
.L_8:
        /*000c*/ 	.word	0x00000000
        /*0010*/ 	.short	0x0002
        /*0012*/ 	.short	0x0010
        /*0014*/ 	.byte	0x00, 0xf5, 0x21, 0x00


	//----- nvinfo : EIATTR_KPARAM_INFO
	.align		4
.L_9:
        /*0018*/ 	.byte	0x04, 0x17
        /*001a*/ 	.short	(.L_11 - .L_10)
.L_10:
        /*001c*/ 	.word	0x00000000
        /*0020*/ 	.short	0x0001
        /*0022*/ 	.short	0x0008
        /*0024*/ 	.byte	0x00, 0xf5, 0x21, 0x00


	//----- nvinfo : EIATTR_KPARAM_INFO
	.align		4
.L_11:
        /*0028*/ 	.byte	0x04, 0x17
        /*002a*/ 	.short	(.L_13 - .L_12)
.L_12:
        /*002c*/ 	.word	0x00000000
        /*0030*/ 	.short	0x0000
        /*0032*/ 	.short	0x0000
        /*0034*/ 	.byte	0x00, 0xf5, 0x21, 0x00


	//----- nvinfo : EIATTR_SPARSE_MMA_MASK
	.align		4
.L_13:
        /*0038*/ 	.byte	0x03, 0x50
        /*003a*/ 	.short	0x0000


	//----- nvinfo : EIATTR_MAXREG_COUNT
	.align		4
        /*003c*/ 	.byte	0x03, 0x1b
        /*003e*/ 	.short	0x00ff


	//----- nvinfo : EIATTR_MERCURY_ISA_VERSION
	.align		4
        /*0040*/ 	.byte	0x03, 0x5f
        /*0042*/ 	.short	0x0101


	//----- nvinfo : EIATTR_VRC_CTA_INIT_COUNT
	.align		4
        /*0044*/ 	.byte	0x02, 0x4a
	.zero		1
	.zero		1


	//----- nvinfo : EIATTR_EXIT_INSTR_OFFSETS
	.align		4
        /*0048*/ 	.byte	0x04, 0x1c
        /*004a*/ 	.short	(.L_15 - .L_14)


	//   ....[0]....
.L_14:
        /*004c*/ 	.word	0x000005f0


	//----- nvinfo : EIATTR_CBANK_PARAM_SIZE
	.align		4
.L_15:
        /*0050*/ 	.byte	0x03, 0x19
        /*0052*/ 	.short	0x0018


	//----- nvinfo : EIATTR_PARAM_CBANK
	.align		4
        /*0054*/ 	.byte	0x04, 0x0a
        /*0056*/ 	.short	(.L_17 - .L_16)
	.align		4
.L_16:
        /*0058*/ 	.word	index@(.nv.constant0._Z8multiplyPiS_S_)
        /*005c*/ 	.short	0x0380
        /*005e*/ 	.short	0x0018


	//----- nvinfo : EIATTR_SW_WAR
	.align		4
.L_17:
        /*0060*/ 	.byte	0x04, 0x36
        /*0062*/ 	.short	(.L_19 - .L_18)
.L_18:
        /*0064*/ 	.word	0x00000008
.L_19:


//--------------------- .nv.callgraph             --------------------------
	.section	.nv.callgraph,"",@"SHT_CUDA_CALLGRAPH"
	.align	4
	.sectionentsize	8
	.align		4
        /*0000*/ 	.word	0x00000000
	.align		4
        /*0004*/ 	.word	0xffffffff
	.align		4
        /*0008*/ 	.word	0x00000000
	.align		4
        /*000c*/ 	.word	0xfffffffe
	.align		4
        /*0010*/ 	.word	0x00000000
	.align		4
        /*0014*/ 	.word	0xfffffffd
	.align		4
        /*0018*/ 	.word	0x00000000
	.align		4
        /*001c*/ 	.word	0xfffffffc


//--------------------- .text._Z8multiplyPiS_S_   --------------------------
	.section	.text._Z8multiplyPiS_S_,"ax",@progbits
	.align	128
        .global         _Z8multiplyPiS_S_
        .type           _Z8multiplyPiS_S_,@function
        .size           _Z8multiplyPiS_S_,(.L_x_2 - _Z8multiplyPiS_S_)
        .other          _Z8multiplyPiS_S_,@"STO_CUDA_ENTRY STV_DEFAULT"
_Z8multiplyPiS_S_:
.text._Z8multiplyPiS_S_:
[----:B------:R-:W-:Y:S01]  /*0000*/  LDC R1, c[0x0][0x37c] ;  /* 0x0000df00ff017b82 */ /* 0x000fe20000000800 */
[----:B------:R-:W0:Y:S07]  /*0010*/  S2R R5, SR_TID.X ;  /* 0x0000000000057919 */ /* 0x000e2e0000002100 */
[----:B------:R-:W0:Y:S01]  /*0020*/  S2UR UR4, SR_CTAID.X ;  /* 0x00000000000479c3 */ /* 0x000e220000002500 */
[----:B------:R-:W1:Y:S01]  /*0030*/  LDCU.64 UR12, c[0x0][0x358] ;  /* 0x00006b00ff0c77ac */ /* 0x000e620008000a00 */
[----:B------:R-:W-:Y:S01]  /*0040*/  HFMA2 R9, -RZ, RZ, 0, 0 ;  /* 0x00000000ff097431 */ /* 0x000fe200000001ff */
[----:B------:R-:W2:Y:S05]  /*0050*/  LDCU.128 UR8, c[0x0][0x380] ;  /* 0x00007000ff0877ac */ /* 0x000eaa0008000c00 */
[----:B------:R-:W0:Y:S08]  /*0060*/  LDC R0, c[0x0][0x360] ;  /* 0x0000d800ff007b82 */ /* 0x000e300000000800 */
[----:B------:R-:W3:Y:S01]  /*0070*/  LDC.64 R2, c[0x0][0x390] ;  /* 0x0000e400ff027b82 */ /* 0x000ee20000000a00 */
[----:B--2---:R-:W-:-:S02]  /*0080*/  UIADD3 UR7, UP0, UPT, UR8, 0x20, URZ ;  /* 0x0000002008077890 */ /* 0x004fc4000ff1e0ff */
[----:B------:R-:W-:Y:S02]  /*0090*/  UIADD3 UR5, UP1, UPT, UR10, 0x20000, URZ ;  /* 0x000200000a057890 */ /* 0x000fe4000ff3e0ff */
[----:B------:R-:W-:Y:S02]  /*00a0*/  UIADD3.X UR8, UPT, UPT, URZ, UR9, URZ, UP0, !UPT ;  /* 0x00000009ff087290 */ /* 0x000fe400087fe4ff */
[----:B------:R-:W-:Y:S01]  /*00b0*/  UIADD3.X UR6, UPT, UPT, URZ, UR11, URZ, UP1, !UPT ;  /* 0x0000000bff067290 */ /* 0x000fe20008ffe4ff */
[----:B0-----:R-:W-:Y:S01]  /*00c0*/  IMAD R5, R0, UR4, R5 ;  /* 0x0000000400057c24 */ /* 0x001fe2000f8e0205 */
[----:B------:R-:W-:-:S04]  /*00d0*/  UMOV UR4, URZ ;  /* 0x000000ff00047c82 */ /* 0x000fc80008000000 */
[----:B------:R-:W-:Y:S01]  /*00e0*/  SHF.R.S32.HI R0, RZ, 0x1f, R5 ;  /* 0x0000001fff007819 */ /* 0x000fe20000011405 */
[----:B---3--:R-:W-:-:S03]  /*00f0*/  IMAD.WIDE R2, R5, 0x4, R2 ;  /* 0x0000000405027825 */ /* 0x008fc600078e0202 */
[----:B------:R-:W-:Y:S02]  /*0100*/  LEA.HI R0, R0, R5, RZ, 0xc ;  /* 0x0000000500007211 */ /* 0x000fe400078f60ff */
[----:B-1----:R0:W-:Y:S02]  /*0110*/  STG.E desc[UR12][R2.64], RZ ;  /* 0x000000ff02007986 */ /* 0x0021e4000c10190c */
[----:B------:R-:W-:-:S04]  /*0120*/  LOP3.LUT R0, R0, 0xfffff000, RZ, 0xc0, !PT ;  /* 0xfffff00000007812 */ /* 0x000fc800078ec0ff */
[----:B------:R-:W-:-:S07]  /*0130*/  IADD3 R8, PT, PT, R5, -R0, RZ ;  /* 0x8000000005087210 */ /* 0x000fce0007ffe0ff */
.L_x_0:
[----:B------:R-:W-:Y:S02]  /*0140*/  MOV R4, UR7 ;  /* 0x0000000700047c02 */ /* 0x000fe40008000f00 */
[----:B------:R-:W-:Y:S02]  /*0150*/  MOV R5, UR8 ;  /* 0x0000000800057c02 */ /* 0x000fe40008000f00 */
[----:B------:R-:W-:Y:S02]  /*0160*/  MOV R6, UR5 ;  /* 0x0000000500067c02 */ /* 0x000fe40008000f00 */
[----:B------:R-:W-:Y:S01]  /*0170*/  MOV R7, UR6 ;  /* 0x0000000600077c02 */ /* 0x000fe20008000f00 */
[----:B------:R-:W-:-:S04]  /*0180*/  IMAD.WIDE R4, R0, 0x4, R4 ;  /* 0x0000000400047825 */ /* 0x000fc800078e0204 */
[----:B------:R-:W-:Y:S01]  /*0190*/  IMAD.WIDE R6, R8, 0x4, R6 ;  /* 0x0000000408067825 */ /* 0x000fe200078e0206 */
[----:B------:R-:W2:Y:S04]  /*01a0*/  LDG.E R10, desc[UR12][R4.64+-0x20] ;  /* 0xffffe00c040a7981 */ /* 0x000ea8000c1e1900 */
[----:B-1----:R-:W2:Y:S02]  /*01b0*/  LDG.E R11, desc[UR12][R6.64+-0x20000] ;  /* 0xfe00000c060b7981 */ /* 0x002ea4000c1e1900 */
[----:B--2---:R-:W-:-:S05]  /*01c0*/  IMAD R11, R10, R11, R9 ;  /* 0x0000000b0a0b7224 */ /* 0x004fca00078e0209 */
[----:B------:R1:W-:Y:S04]  /*01d0*/  STG.E desc[UR12][R2.64], R11 ;  /* 0x0000000b02007986 */ /* 0x0003e8000c10190c */
[----:B------:R-:W2:Y:S04]  /*01e0*/  LDG.E R10, desc[UR12][R4.64+-0x1c] ;  /* 0xffffe40c040a7981 */ /* 0x000ea8000c1e1900 */
[----:B------:R-:W2:Y:S02]  /*01f0*/  LDG.E R9, desc[UR12][R6.64+-0x1c000] ;  /* 0xfe40000c06097981 */ /* 0x000ea4000c1e1900 */
[----:B--2---:R-:W-:-:S05]  /*0200*/  IMAD R9, R10, R9, R11 ;  /* 0x000000090a097224 */ /* 0x004fca00078e020b */
[----:B------:R2:W-:Y:S04]  /*0210*/  STG.E desc[UR12][R2.64], R9 ;  /* 0x0000000902007986 */ /* 0x0005e8000c10190c */
[----:B------:R-:W3:Y:S04]  /*0220*/  LDG.E R10, desc[UR12][R4.64+-0x18] ;  /* 0xffffe80c040a7981 */ /* 0x000ee8000c1e1900 */
[----:B------:R-:W3:Y:S02]  /*0230*/  LDG.E R12, desc[UR12][R6.64+-0x18000] ;  /* 0xfe80000c060c7981 */ /* 0x000ee4000c1e1900 */
[----:B---3--:R-:W-:-:S05]  /*0240*/  IMAD R13, R10, R12, R9 ;  /* 0x0000000c0a0d7224 */ /* 0x008fca00078e0209 */
[----:B------:R3:W-:Y:S04]  /*0250*/  STG.E desc[UR12][R2.64], R13 ;  /* 0x0000000d02007986 */ /* 0x0007e8000c10190c */
[----:B------:R-:W1:Y:S04]  /*0260*/  LDG.E R10, desc[UR12][R4.64+-0x14] ;  /* 0xffffec0c040a7981 */ /* 0x000e68000c1e1900 */
[----:B------:R-:W1:Y:S02]  /*0270*/  LDG.E R12, desc[UR12][R6.64+-0x14000] ;  /* 0xfec0000c060c7981 */ /* 0x000e64000c1e1900 */
[----:B-1----:R-:W-:-:S05]  /*0280*/  IMAD R11, R10, R12, R13 ;  /* 0x0000000c0a0b7224 */ /* 0x002fca00078e020d */
        /* <DEDUP_REMOVED lines=37> */
[----:B------:R-:W4:Y:S04]  /*04e0*/  LDG.E R10, desc[UR12][R4.64+0x14] ;  /* 0x0000140c040a7981 */ /* 0x000f28000c1e1900 */
[----:B------:R-:W4:Y:S02]  /*04f0*/  LDG.E R12, desc[UR12][R6.64+0x14000] ;  /* 0x0140000c060c7981 */ /* 0x000f24000c1e1900 */
[----:B----4-:R-:W-:-:S05]  /*0500*/  IMAD R15, R10, R12, R11 ;  /* 0x0000000c0a0f7224 */ /* 0x010fca00078e020b */
[----:B------:R1:W-:Y:S04]  /*0510*/  STG.E desc[UR12][R2.64], R15 ;  /* 0x0000000f02007986 */ /* 0x0003e8000c10190c */
[----:B------:R-:W3:Y:S04]  /*0520*/  LDG.E R10, desc[UR12][R4.64+0x18] ;  /* 0x0000180c040a7981 */ /* 0x000ee8000c1e1900 */
[----:B--2---:R-:W3:Y:S02]  /*0530*/  LDG.E R9, desc[UR12][R6.64+0x18000] ;  /* 0x0180000c06097981 */ /* 0x004ee4000c1e1900 */
[----:B---3--:R-:W-:-:S05]  /*0540*/  IMAD R13, R10, R9, R15 ;  /* 0x000000090a0d7224 */ /* 0x008fca00078e020f */
[----:B------:R1:W-:Y:S04]  /*0550*/  STG.E desc[UR12][R2.64], R13 ;  /* 0x0000000d02007986 */ /* 0x0003e8000c10190c */
[----:B------:R-:W2:Y:S04]  /*0560*/  LDG.E R10, desc[UR12][R4.64+0x1c] ;  /* 0x00001c0c040a7981 */ /* 0x000ea8000c1e1900 */
[----:B------:R-:W2:Y:S01]  /*0570*/  LDG.E R9, desc[UR12][R6.64+0x1c000] ;  /* 0x01c0000c06097981 */ /* 0x000ea2000c1e1900 */
[----:B------:R-:W-:Y:S01]  /*0580*/  UIADD3 UR4, UPT, UPT, UR4, 0x10, URZ ;  /* 0x0000001004047890 */ /* 0x000fe2000fffe0ff */
[----:B------:R-:W-:-:S02]  /*0590*/  IADD3 R0, PT, PT, R0, 0x10, RZ ;  /* 0x0000001000007810 */ /* 0x000fc40007ffe0ff */
[----:B------:R-:W-:Y:S01]  /*05a0*/  IADD3 R8, PT, PT, R8, 0x10000, RZ ;  /* 0x0001000008087810 */ /* 0x000fe20007ffe0ff */
[----:B------:R-:W-:Y:S01]  /*05b0*/  UISETP.NE.AND UP0, UPT, UR4, 0x1000, UPT ;  /* 0x000010000400788c */ /* 0x000fe2000bf05270 */
[----:B--2---:R-:W-:-:S05]  /*05c0*/  IMAD R9, R10, R9, R13 ;  /* 0x000000090a097224 */ /* 0x004fca00078e020d */
[----:B------:R1:W-:Y:S03]  /*05d0*/  STG.E desc[UR12][R2.64], R9 ;  /* 0x0000000902007986 */ /* 0x0003e6000c10190c */
[----:B------:R-:W-:Y:S05]  /*05e0*/  BRA.U UP0, `(.L_x_0) ;  /* 0xfffffff900d47547 */ /* 0x000fea000b83ffff */
[----:B------:R-:W-:Y:S05]  /*05f0*/  EXIT ;  /* 0x000000000000794d */ /* 0x000fea0003800000 */
.L_x_1:
[----:B------:R-:W-:-:S00]  /*0600*/  BRA `(.L_x_1) ;  /* 0xfffffffc00fc7947 */ /* 0x000fc0000383ffff */
[----:B------:R-:W-:-:S00]  /*0610*/  NOP ;  /* 0x0000000000007918 */ /* 0x000fc00000000000 */
        /* <DEDUP_REMOVED lines=14> */
.L_x_2:


//--------------------- .nv.shared.reserved.0     --------------------------
	.section	.nv.shared.reserved.0,"aw",@nobits
	.weak		__nv_reservedSMEM_offset_0_alias
	.size		__nv_reservedSMEM_offset_0_alias, 0, 64
	.other		__nv_reservedSMEM_offset_0_alias,@"STO_CUDA_RESERVED_SHARED STV_DEFAULT"
__nv_reservedSMEM_offset_0_alias:
	.zero		0
	.zero		64


//--------------------- .nv.constant0._Z8multiplyPiS_S_ --------------------------
	.section	.nv.constant0._Z8multiplyPiS_S_,"a",@progbits
	.sectionflags	@""
	.align	4
.nv.constant0._Z8multiplyPiS_S_:
	.zero		920


//--------------------- SYMBOLS --------------------------

	.type		.nv.reservedSmem.offset0,@object
	.size		.nv.reservedSmem.offset0,0x4
